//
// Generated by NVIDIA NVVM Compiler
//
// Compiler Build ID: CL-36424714
// Cuda compilation tools, release 13.0, V13.0.88
// Based on NVVM 20.0.0
//

.version 9.0
.target sm_100
.address_size 64

	// .globl	_Z16transpose_matrixPiS_

.visible .entry _Z16transpose_matrixPiS_(
	.param .u64 .ptr .align 1 _Z16transpose_matrixPiS__param_0,
	.param .u64 .ptr .align 1 _Z16transpose_matrixPiS__param_1
)
{
	.reg .b32 	%r<14>;
	.reg .b64 	%rd<9>;

	ld.param.u64 	%rd1, [_Z16transpose_matrixPiS__param_0];
	ld.param.u64 	%rd2, [_Z16transpose_matrixPiS__param_1];
	cvta.to.global.u64 	%rd3, %rd2;
	cvta.to.global.u64 	%rd4, %rd1;
	mov.u32 	%r1, %ctaid.x;
	shl.b32 	%r2, %r1, 4;
	mov.u32 	%r3, %tid.x;
	add.s32 	%r4, %r2, %r3;
	mov.u32 	%r5, %ctaid.y;
	shl.b32 	%r6, %r5, 4;
	mov.u32 	%r7, %tid.y;
	add.s32 	%r8, %r6, %r7;
	shl.b32 	%r9, %r8, 8;
	add.s32 	%r10, %r9, %r4;
	mul.wide.s32 	%rd5, %r10, 4;
	add.s64 	%rd6, %rd4, %rd5;
	ld.global.u32 	%r11, [%rd6];
	shl.b32 	%r12, %r4, 10;
	add.s32 	%r13, %r12, %r8;
	mul.wide.s32 	%rd7, %r13, 4;
	add.s64 	%rd8, %rd3, %rd7;
	st.global.u32 	[%rd8], %r11;
	ret;

}


// ===== COMPILED SASS (sm_100) =====

	.target	sm_100

	.elftype	@"ET_EXEC"


//--------------------- .note.nv.tkinfo           --------------------------
	.section	.note.nv.tkinfo,"",@"SHT_NOTE"
	.sectionflags	@"SHF_NOTE_NV_TKINFO"
	.tkinfo
        /*0018*/ 	.word	0x00000002
        /*0030*/ 	.string	""
        /*0030*/ 	.string	"ptxas"
        /*0030*/ 	.string	"Cuda compilation tools, release 13.0, V13.0.88"
        /*0030*/ 	.string	"Build cuda_13.0.r13.0/compiler.36424714_0"
        /*0030*/ 	.string	"-arch sm_100 -m 64 "



//--------------------- .note.nv.cuinfo           --------------------------
	.section	.note.nv.cuinfo,"",@"SHT_NOTE"
	.sectionflags	@"SHF_NOTE_NV_CUINFO"
        /*0018*/ 	.short	0x0002
        /*001a*/ 	.short	0x0064
        /*001c*/ 	.short	0x0082
	.zero		2


//--------------------- .nv.info                  --------------------------
	.section	.nv.info,"",@"SHT_CUDA_INFO"
	.align	4


	//----- nvinfo : EIATTR_REGCOUNT
	.align		4
        /*0000*/ 	.byte	0x04, 0x2f
        /*0002*/ 	.short	(.L_1 - .L_0)
	.align		4
.L_0:
        /*0004*/ 	.word	index@(_Z16transpose_matrixPiS_)
        /*0008*/ 	.word	0x0000000a


	//----- nvinfo : EIATTR_FRAME_SIZE
	.align		4
.L_1:
        /*000c*/ 	.byte	0x04, 0x11
        /*000e*/ 	.short	(.L_3 - .L_2)
	.align		4
.L_2:
        /*0010*/ 	.word	index@(_Z16transpose_matrixPiS_)
        /*0014*/ 	.word	0x00000000


	//----- nvinfo : EIATTR_MIN_STACK_SIZE
	.align		4
.L_3:
        /*0018*/ 	.byte	0x04, 0x12
        /*001a*/ 	.short	(.L_5 - .L_4)
	.align		4
.L_4:
        /*001c*/ 	.word	index@(_Z16transpose_matrixPiS_)
        /*0020*/ 	.word	0x00000000
.L_5:


//--------------------- .nv.compat                --------------------------
	.section	.nv.compat,"",@"SHT_CUDA_COMPAT_INFO"
	.align	4
        /*0000*/ 	.byte	0x02, 0x09, 0x00, 0x00, 0x02, 0x02, 0x01, 0x00, 0x02, 0x05, 0x05, 0x00, 0x03, 0x07, 0x01, 0x01
        /*0010*/ 	.byte	0x02, 0x03, 0x00, 0x00, 0x02, 0x06, 0x01, 0x00, 0x04, 0x0b, 0x08, 0x00, 0x09, 0x00, 0x00, 0x00
        /*0020*/ 	.byte	0x00, 0x00, 0x00, 0x00


//--------------------- .nv.info._Z16transpose_matrixPiS_ --------------------------
	.section	.nv.info._Z16transpose_matrixPiS_,"",@"SHT_CUDA_INFO"
	.sectionflags	@""
	.align	4


	//----- nvinfo : EIATTR_CUDA_API_VERSION
	.align		4
        /*0000*/ 	.byte	0x04, 0x37
        /*0002*/ 	.short	(.L_7 - .L_6)
.L_6:
        /*0004*/ 	.word	0x00000082


	//----- nvinfo : EIATTR_KPARAM_INFO
	.align		4
.L_7:
        /*0008*/ 	.byte	0x04, 0x17
        /*000a*/ 	.short	(.L_9 - .L_8)
.L_8:
        /*000c*/ 	.word	0x00000000
        /*0010*/ 	.short	0x0001
        /*0012*/ 	.short	0x0008
        /*0014*/ 	.byte	0x00, 0xf5, 0x21, 0x00


	//----- nvinfo : EIATTR_KPARAM_INFO
	.align		4
.L_9:
        /*0018*/ 	.byte	0x04, 0x17
        /*001a*/ 	.short	(.L_11 - .L_10)
.L_10:
        /*001c*/ 	.word	0x00000000
        /*0020*/ 	.short	0x0000
        /*0022*/ 	.short	0x0000
        /*0024*/ 	.byte	0x00, 0xf5, 0x21, 0x00


	//----- nvinfo : EIATTR_SPARSE_MMA_MASK
	.align		4
.L_11:
        /*0028*/ 	.byte	0x03, 0x50
        /*002a*/ 	.short	0x0000


	//----- nvinfo : EIATTR_MAXREG_COUNT
	.align		4
        /*002c*/ 	.byte	0x03, 0x1b
        /*002e*/ 	.short	0x00ff


	//----- nvinfo : EIATTR_MERCURY_ISA_VERSION
	.align		4
        /*0030*/ 	.byte	0x03, 0x5f
        /*0032*/ 	.short	0x0101


	//----- nvinfo : EIATTR_VRC_CTA_INIT_COUNT
	.align		4
        /*0034*/ 	.byte	0x02, 0x4a
	.zero		1
	.zero		1


	//----- nvinfo : EIATTR_EXIT_INSTR_OFFSETS
	.align		4
        /*0038*/ 	.byte	0x04, 0x1c
        /*003a*/ 	.short	(.L_13 - .L_12)


	//   ....[0]....
.L_12:
        /*003c*/ 	.word	0x00000100


	//----- nvinfo : EIATTR_CBANK_PARAM_SIZE
	.align		4
.L_13:
        /*0040*/ 	.byte	0x03, 0x19
        /*0042*/ 	.short	0x0010


	//----- nvinfo : EIATTR_PARAM_CBANK
	.align		4
        /*0044*/ 	.byte	0x04, 0x0a
        /*0046*/ 	.short	(.L_15 - .L_14)
	.align		4
.L_14:
        /*0048*/ 	.word	index@(.nv.constant0._Z16transpose_matrixPiS_)
        /*004c*/ 	.short	0x0380
        /*004e*/ 	.short	0x0010


	//----- nvinfo : EIATTR_SW_WAR
	.align		4
.L_15:
        /*0050*/ 	.byte	0x04, 0x36
        /*0052*/ 	.short	(.L_17 - .L_16)
.L_16:
        /*0054*/ 	.word	0x00000008
.L_17:


//--------------------- .nv.callgraph             --------------------------
	.section	.nv.callgraph,"",@"SHT_CUDA_CALLGRAPH"
	.align	4
	.sectionentsize	8
	.align		4
        /*0000*/ 	.word	0x00000000
	.align		4
        /*0004*/ 	.word	0xffffffff
	.align		4
        /*0008*/ 	.word	0x00000000
	.align		4
        /*000c*/ 	.word	0xfffffffe
	.align		4
        /*0010*/ 	.word	0x00000000
	.align		4
        /*0014*/ 	.word	0xfffffffd
	.align		4
        /*0018*/ 	.word	0x00000000
	.align		4
        /*001c*/ 	.word	0xfffffffc


//--------------------- .text._Z16transpose_matrixPiS_ --------------------------
	.section	.text._Z16transpose_matrixPiS_,"ax",@progbits
	.align	128
        .global         _Z16transpose_matrixPiS_
        .type           _Z16transpose_matrixPiS_,@function
        .size           _Z16transpose_matrixPiS_,(.L_x_1 - _Z16transpose_matrixPiS_)
        .other          _Z16transpose_matrixPiS_,@"STO_CUDA_ENTRY STV_DEFAULT"
_Z16transpose_matrixPiS_:
.text._Z16transpose_matrixPiS_:
[----:B------:R-:W-:Y:S01]  /*0000*/  LDC R1, c[0x0][0x37c] ;  /* 0x0000df00ff017b82 */ /* 0x000fe20000000800 */
[----:B------:R-:W0:Y:S07]  /*0010*/  S2R R0, SR_CTAID.X ;  /* 0x0000000000007919 */ /* 0x000e2e0000002500 */
[----:B------:R-:W1:Y:S01]  /*0020*/  LDC.64 R2, c[0x0][0x380] ;  /* 0x0000e000ff027b82 */ /* 0x000e620000000a00 */
[----:B------:R-:W2:Y:S01]  /*0030*/  LDCU.64 UR4, c[0x0][0x358] ;  /* 0x00006b00ff0477ac */ /* 0x000ea20008000a00 */
[----:B------:R-:W0:Y:S01]  /*0040*/  S2R R5, SR_TID.X ;  /* 0x0000000000057919 */ /* 0x000e220000002100 */
[----:B------:R-:W3:Y:S01]  /*0050*/  S2R R7, SR_CTAID.Y ;  /* 0x0000000000077919 */ /* 0x000ee20000002600 */
[----:B------:R-:W3:Y:S01]  /*0060*/  S2R R4, SR_TID.Y ;  /* 0x0000000000047919 */ /* 0x000ee20000002200 */
[----:B0-----:R-:W-:-:S02]  /*0070*/  LEA R0, R0, R5, 0x4 ;  /* 0x0000000500007211 */ /* 0x001fc400078e20ff */
[----:B---3--:R-:W-:-:S04]  /*0080*/  LEA R7, R7, R4, 0x4 ;  /* 0x0000000407077211 */ /* 0x008fc800078e20ff */
[----:B------:R-:W-:-:S05]  /*0090*/  LEA R5, R7, R0, 0x8 ;  /* 0x0000000007057211 */ /* 0x000fca00078e40ff */
[----:B-1----:R-:W-:Y:S02]  /*00a0*/  IMAD.WIDE R2, R5, 0x4, R2 ;  /* 0x0000000405027825 */ /* 0x002fe400078e0202 */
[----:B------:R-:W0:Y:S04]  /*00b0*/  LDC.64 R4, c[0x0][0x388] ;  /* 0x0000e200ff047b82 */ /* 0x000e280000000a00 */
[----:B--2---:R-:W2:Y:S01]  /*00c0*/  LDG.E R3, desc[UR4][R2.64] ;  /* 0x0000000402037981 */ /* 0x004ea2000c1e1900 */
[----:B------:R-:W-:-:S05]  /*00d0*/  LEA R7, R0, R7, 0xa ;  /* 0x0000000700077211 */ /* 0x000fca00078e50ff */
[----:B0-----:R-:W-:-:S05]  /*00e0*/  IMAD.WIDE R4, R7, 0x4, R4 ;  /* 0x0000000407047825 */ /* 0x001fca00078e0204 */
[----:B--2---:R-:W-:Y:S01]  /*00f0*/  STG.E desc[UR4][R4.64], R3 ;  /* 0x0000000304007986 */ /* 0x004fe2000c101904 */
[----:B------:R-:W-:Y:S05]  /*0100*/  EXIT ;  /* 0x000000000000794d */ /* 0x000fea0003800000 */
.L_x_0:
[----:B------:R-:W-:-:S00]  /*0110*/  BRA `(.L_x_0) ;  /* 0xfffffffc00fc7947 */ /* 0x000fc0000383ffff */
[----:B------:R-:W-:-:S00]  /*0120*/  NOP ;  /* 0x0000000000007918 */ /* 0x000fc00000000000 */
        /* <DEDUP_REMOVED lines=13> */
.L_x_1:


//--------------------- .nv.shared.reserved.0     --------------------------
	.section	.nv.shared.reserved.0,"aw",@nobits
	.weak		__nv_reservedSMEM_offset_0_alias
	.size		__nv_reservedSMEM_offset_0_alias, 0, 64
	.other		__nv_reservedSMEM_offset_0_alias,@"STO_CUDA_RESERVED_SHARED STV_DEFAULT"
__nv_reservedSMEM_offset_0_alias:
	.zero		0
	.zero		64


//--------------------- .nv.constant0._Z16transpose_matrixPiS_ --------------------------
	.section	.nv.constant0._Z16transpose_matrixPiS_,"a",@progbits
	.sectionflags	@""
	.align	4
.nv.constant0._Z16transpose_matrixPiS_:
	.zero		912


//--------------------- SYMBOLS --------------------------

	.type		.nv.reservedSmem.offset0,@object
	.size		.nv.reservedSmem.offset0,0x4
